//
// Generated by NVIDIA NVVM Compiler
//
// Compiler Build ID: CL-36424714
// Cuda compilation tools, release 13.0, V13.0.88
// Based on NVVM 20.0.0
//

.version 9.0
.target sm_100
.address_size 64

	// .globl	_Z8mykernelPdS_S_S_iii

.visible .entry _Z8mykernelPdS_S_S_iii(
	.param .u64 .ptr .align 1 _Z8mykernelPdS_S_S_iii_param_0,
	.param .u64 .ptr .align 1 _Z8mykernelPdS_S_S_iii_param_1,
	.param .u64 .ptr .align 1 _Z8mykernelPdS_S_S_iii_param_2,
	.param .u64 .ptr .align 1 _Z8mykernelPdS_S_S_iii_param_3,
	.param .u32 _Z8mykernelPdS_S_S_iii_param_4,
	.param .u32 _Z8mykernelPdS_S_S_iii_param_5,
	.param .u32 _Z8mykernelPdS_S_S_iii_param_6
)
{
	.reg .pred 	%p<27>;
	.reg .b32 	%r<97>;
	.reg .b64 	%rd<108>;
	.reg .b64 	%fd<79>;

	ld.param.u64 	%rd11, [_Z8mykernelPdS_S_S_iii_param_0];
	ld.param.u64 	%rd12, [_Z8mykernelPdS_S_S_iii_param_1];
	ld.param.u64 	%rd13, [_Z8mykernelPdS_S_S_iii_param_2];
	ld.param.u64 	%rd14, [_Z8mykernelPdS_S_S_iii_param_3];
	ld.param.u32 	%r41, [_Z8mykernelPdS_S_S_iii_param_4];
	ld.param.u32 	%r42, [_Z8mykernelPdS_S_S_iii_param_5];
	ld.param.u32 	%r43, [_Z8mykernelPdS_S_S_iii_param_6];
	cvta.to.global.u64 	%rd1, %rd13;
	cvta.to.global.u64 	%rd2, %rd14;
	cvta.to.global.u64 	%rd3, %rd12;
	mov.u32 	%r44, %ctaid.x;
	mov.u32 	%r45, %ntid.x;
	mov.u32 	%r46, %tid.x;
	mad.lo.s32 	%r1, %r44, %r45, %r46;
	setp.ge.s32 	%p1, %r1, %r43;
	setp.lt.s32 	%p2, %r42, 1;
	or.pred  	%p3, %p1, %p2;
	@%p3 bra 	$L__BB0_45;
	cvta.to.global.u64 	%rd15, %rd11;
	mul.lo.s32 	%r2, %r42, %r1;
	setp.lt.s32 	%p4, %r41, 1;
	mul.lo.s32 	%r3, %r41, %r1;
	mul.wide.s32 	%rd16, %r2, 8;
	add.s64 	%rd4, %rd15, %rd16;
	@%p4 bra 	$L__BB0_20;
	and.b32  	%r4, %r41, 7;
	mov.b32 	%r77, 0;
$L__BB0_3:
	setp.lt.u32 	%p16, %r41, 8;
	add.s32 	%r64, %r77, %r2;
	mul.wide.s32 	%rd67, %r64, 8;
	add.s64 	%rd5, %rd3, %rd67;
	mov.b64 	%rd68, 0;
	st.global.u64 	[%rd5], %rd68;
	mul.lo.s32 	%r7, %r77, %r41;
	mov.b32 	%r83, 0;
	mov.f64 	%fd78, 0d0000000000000000;
	@%p16 bra 	$L__BB0_6;
	and.b32  	%r65, %r41, 2147483640;
	neg.s32 	%r80, %r65;
	mul.wide.u32 	%rd69, %r7, 8;
	add.s64 	%rd70, %rd1, %rd69;
	add.s64 	%rd107, %rd70, 32;
	mov.f64 	%fd78, 0d0000000000000000;
	mov.u32 	%r79, %r3;
$L__BB0_5:
	.pragma "nounroll";
	and.b32  	%r83, %r41, 2147483640;
	mul.wide.s32 	%rd71, %r79, 8;
	add.s64 	%rd72, %rd2, %rd71;
	ld.global.f64 	%fd17, [%rd72];
	ld.global.f64 	%fd18, [%rd107+-32];
	sub.f64 	%fd19, %fd17, %fd18;
	fma.rn.f64 	%fd20, %fd19, %fd19, %fd78;
	st.global.f64 	[%rd5], %fd20;
	ld.global.f64 	%fd21, [%rd72+8];
	ld.global.f64 	%fd22, [%rd107+-24];
	sub.f64 	%fd23, %fd21, %fd22;
	fma.rn.f64 	%fd24, %fd23, %fd23, %fd20;
	st.global.f64 	[%rd5], %fd24;
	ld.global.f64 	%fd25, [%rd72+16];
	ld.global.f64 	%fd26, [%rd107+-16];
	sub.f64 	%fd27, %fd25, %fd26;
	fma.rn.f64 	%fd28, %fd27, %fd27, %fd24;
	st.global.f64 	[%rd5], %fd28;
	ld.global.f64 	%fd29, [%rd72+24];
	ld.global.f64 	%fd30, [%rd107+-8];
	sub.f64 	%fd31, %fd29, %fd30;
	fma.rn.f64 	%fd32, %fd31, %fd31, %fd28;
	st.global.f64 	[%rd5], %fd32;
	ld.global.f64 	%fd33, [%rd72+32];
	ld.global.f64 	%fd34, [%rd107];
	sub.f64 	%fd35, %fd33, %fd34;
	fma.rn.f64 	%fd36, %fd35, %fd35, %fd32;
	st.global.f64 	[%rd5], %fd36;
	ld.global.f64 	%fd37, [%rd72+40];
	ld.global.f64 	%fd38, [%rd107+8];
	sub.f64 	%fd39, %fd37, %fd38;
	fma.rn.f64 	%fd40, %fd39, %fd39, %fd36;
	st.global.f64 	[%rd5], %fd40;
	ld.global.f64 	%fd41, [%rd72+48];
	ld.global.f64 	%fd42, [%rd107+16];
	sub.f64 	%fd43, %fd41, %fd42;
	fma.rn.f64 	%fd44, %fd43, %fd43, %fd40;
	st.global.f64 	[%rd5], %fd44;
	ld.global.f64 	%fd45, [%rd72+56];
	ld.global.f64 	%fd46, [%rd107+24];
	sub.f64 	%fd47, %fd45, %fd46;
	fma.rn.f64 	%fd78, %fd47, %fd47, %fd44;
	st.global.f64 	[%rd5], %fd78;
	add.s32 	%r80, %r80, 8;
	add.s32 	%r79, %r79, 8;
	add.s64 	%rd107, %rd107, 64;
	setp.eq.s32 	%p17, %r80, 0;
	@%p17 bra 	$L__BB0_6;
	bra.uni 	$L__BB0_5;
$L__BB0_6:
	setp.eq.s32 	%p18, %r4, 0;
	@%p18 bra 	$L__BB0_14;
	add.s32 	%r66, %r4, -1;
	setp.lt.u32 	%p19, %r66, 3;
	@%p19 bra 	$L__BB0_9;
	add.s32 	%r67, %r83, %r3;
	mul.wide.s32 	%rd73, %r67, 8;
	add.s64 	%rd74, %rd2, %rd73;
	ld.global.f64 	%fd48, [%rd74];
	add.s32 	%r68, %r83, %r7;
	mul.wide.u32 	%rd75, %r68, 8;
	add.s64 	%rd76, %rd1, %rd75;
	ld.global.f64 	%fd49, [%rd76];
	sub.f64 	%fd50, %fd48, %fd49;
	fma.rn.f64 	%fd51, %fd50, %fd50, %fd78;
	st.global.f64 	[%rd5], %fd51;
	ld.global.f64 	%fd52, [%rd74+8];
	cvt.u64.u32 	%rd77, %r7;
	cvt.u64.u32 	%rd78, %r83;
	add.s64 	%rd79, %rd78, %rd77;
	shl.b64 	%rd80, %rd79, 3;
	add.s64 	%rd81, %rd1, %rd80;
	ld.global.f64 	%fd53, [%rd81+8];
	sub.f64 	%fd54, %fd52, %fd53;
	fma.rn.f64 	%fd55, %fd54, %fd54, %fd51;
	st.global.f64 	[%rd5], %fd55;
	ld.global.f64 	%fd56, [%rd74+16];
	ld.global.f64 	%fd57, [%rd81+16];
	sub.f64 	%fd58, %fd56, %fd57;
	fma.rn.f64 	%fd59, %fd58, %fd58, %fd55;
	st.global.f64 	[%rd5], %fd59;
	ld.global.f64 	%fd60, [%rd74+24];
	ld.global.f64 	%fd61, [%rd81+24];
	sub.f64 	%fd62, %fd60, %fd61;
	fma.rn.f64 	%fd78, %fd62, %fd62, %fd59;
	st.global.f64 	[%rd5], %fd78;
	add.s32 	%r83, %r83, 4;
$L__BB0_9:
	and.b32  	%r69, %r41, 3;
	setp.eq.s32 	%p20, %r69, 0;
	@%p20 bra 	$L__BB0_14;
	setp.eq.s32 	%p21, %r69, 1;
	@%p21 bra 	$L__BB0_12;
	add.s32 	%r70, %r83, %r3;
	mul.wide.s32 	%rd82, %r70, 8;
	add.s64 	%rd83, %rd2, %rd82;
	ld.global.f64 	%fd63, [%rd83];
	add.s32 	%r71, %r83, %r7;
	mul.wide.u32 	%rd84, %r71, 8;
	add.s64 	%rd85, %rd1, %rd84;
	ld.global.f64 	%fd64, [%rd85];
	sub.f64 	%fd65, %fd63, %fd64;
	fma.rn.f64 	%fd66, %fd65, %fd65, %fd78;
	st.global.f64 	[%rd5], %fd66;
	ld.global.f64 	%fd67, [%rd83+8];
	cvt.u64.u32 	%rd86, %r7;
	cvt.u64.u32 	%rd87, %r83;
	add.s64 	%rd88, %rd87, %rd86;
	shl.b64 	%rd89, %rd88, 3;
	add.s64 	%rd90, %rd1, %rd89;
	ld.global.f64 	%fd68, [%rd90+8];
	sub.f64 	%fd69, %fd67, %fd68;
	fma.rn.f64 	%fd78, %fd69, %fd69, %fd66;
	st.global.f64 	[%rd5], %fd78;
	add.s32 	%r83, %r83, 2;
$L__BB0_12:
	and.b32  	%r72, %r41, 1;
	setp.eq.b32 	%p22, %r72, 1;
	not.pred 	%p23, %p22;
	@%p23 bra 	$L__BB0_14;
	add.s32 	%r73, %r83, %r3;
	mul.wide.s32 	%rd91, %r73, 8;
	add.s64 	%rd92, %rd2, %rd91;
	ld.global.f64 	%fd70, [%rd92];
	add.s32 	%r74, %r83, %r7;
	mul.wide.u32 	%rd93, %r74, 8;
	add.s64 	%rd94, %rd1, %rd93;
	ld.global.f64 	%fd71, [%rd94];
	sub.f64 	%fd72, %fd70, %fd71;
	fma.rn.f64 	%fd78, %fd72, %fd72, %fd78;
	st.global.f64 	[%rd5], %fd78;
$L__BB0_14:
	setp.eq.s32 	%p24, %r77, 0;
	@%p24 bra 	$L__BB0_18;
	add.s32 	%r75, %r81, %r2;
	mul.wide.s32 	%rd95, %r75, 8;
	add.s64 	%rd96, %rd3, %rd95;
	ld.global.f64 	%fd73, [%rd96];
	setp.lt.f64 	%p25, %fd78, %fd73;
	@%p25 bra 	$L__BB0_17;
	mul.wide.u32 	%rd97, %r77, 8;
	add.s64 	%rd98, %rd4, %rd97;
	mov.b64 	%rd99, 0;
	st.global.u64 	[%rd98], %rd99;
	bra.uni 	$L__BB0_19;
$L__BB0_17:
	mul.wide.s32 	%rd100, %r81, 8;
	add.s64 	%rd101, %rd4, %rd100;
	mov.b64 	%rd102, 0;
	st.global.u64 	[%rd101], %rd102;
	mul.wide.u32 	%rd103, %r77, 8;
	add.s64 	%rd104, %rd4, %rd103;
	mov.b64 	%rd105, 4607182418800017408;
	st.global.u64 	[%rd104], %rd105;
	mov.u32 	%r81, %r77;
	bra.uni 	$L__BB0_19;
$L__BB0_18:
	mov.b64 	%rd106, 4607182418800017408;
	st.global.u64 	[%rd4], %rd106;
	mov.b32 	%r81, 0;
$L__BB0_19:
	add.s32 	%r77, %r77, 1;
	setp.eq.s32 	%p26, %r77, %r42;
	@%p26 bra 	$L__BB0_45;
	bra.uni 	$L__BB0_3;
$L__BB0_20:
	and.b32  	%r21, %r42, 3;
	setp.lt.u32 	%p5, %r42, 4;
	mov.b32 	%r93, 0;
	@%p5 bra 	$L__BB0_37;
	and.b32  	%r93, %r42, 2147483644;
	mov.b32 	%r85, 0;
$L__BB0_22:
	add.s32 	%r51, %r85, %r2;
	mul.wide.s32 	%rd17, %r51, 8;
	add.s64 	%rd9, %rd3, %rd17;
	mov.b64 	%rd18, 0;
	st.global.u64 	[%rd9], %rd18;
	setp.ne.s32 	%p6, %r85, 0;
	mul.wide.s32 	%rd19, %r85, 8;
	add.s64 	%rd10, %rd4, %rd19;
	@%p6 bra 	$L__BB0_24;
	mov.b64 	%rd27, 4607182418800017408;
	st.global.u64 	[%rd4], %rd27;
	mov.b32 	%r24, 0;
	bra.uni 	$L__BB0_27;
$L__BB0_24:
	add.s32 	%r52, %r24, %r2;
	mul.wide.s32 	%rd20, %r52, 8;
	add.s64 	%rd21, %rd3, %rd20;
	ld.global.f64 	%fd10, [%rd21];
	setp.leu.f64 	%p7, %fd10, 0d0000000000000000;
	@%p7 bra 	$L__BB0_26;
	mul.wide.s32 	%rd23, %r24, 8;
	add.s64 	%rd24, %rd4, %rd23;
	mov.b64 	%rd25, 0;
	st.global.u64 	[%rd24], %rd25;
	mov.b64 	%rd26, 4607182418800017408;
	st.global.u64 	[%rd10], %rd26;
	mov.u32 	%r24, %r85;
	bra.uni 	$L__BB0_27;
$L__BB0_26:
	mov.b64 	%rd22, 0;
	st.global.u64 	[%rd10], %rd22;
$L__BB0_27:
	mov.b64 	%rd28, 0;
	st.global.u64 	[%rd9+8], %rd28;
	add.s32 	%r54, %r24, %r2;
	mul.wide.s32 	%rd29, %r54, 8;
	add.s64 	%rd30, %rd3, %rd29;
	ld.global.f64 	%fd11, [%rd30];
	setp.gt.f64 	%p8, %fd11, 0d0000000000000000;
	@%p8 bra 	$L__BB0_29;
	mov.b64 	%rd31, 0;
	st.global.u64 	[%rd10+8], %rd31;
	bra.uni 	$L__BB0_30;
$L__BB0_29:
	add.s32 	%r26, %r85, 1;
	mul.wide.s32 	%rd32, %r24, 8;
	add.s64 	%rd33, %rd4, %rd32;
	mov.b64 	%rd34, 0;
	st.global.u64 	[%rd33], %rd34;
	mov.b64 	%rd35, 4607182418800017408;
	st.global.u64 	[%rd10+8], %rd35;
	mov.u32 	%r24, %r26;
$L__BB0_30:
	mov.b64 	%rd36, 0;
	st.global.u64 	[%rd9+16], %rd36;
	add.s32 	%r55, %r24, %r2;
	mul.wide.s32 	%rd37, %r55, 8;
	add.s64 	%rd38, %rd3, %rd37;
	ld.global.f64 	%fd12, [%rd38];
	setp.gt.f64 	%p9, %fd12, 0d0000000000000000;
	@%p9 bra 	$L__BB0_32;
	mov.b64 	%rd39, 0;
	st.global.u64 	[%rd10+16], %rd39;
	bra.uni 	$L__BB0_33;
$L__BB0_32:
	add.s32 	%r28, %r85, 2;
	mul.wide.s32 	%rd40, %r24, 8;
	add.s64 	%rd41, %rd4, %rd40;
	mov.b64 	%rd42, 0;
	st.global.u64 	[%rd41], %rd42;
	mov.b64 	%rd43, 4607182418800017408;
	st.global.u64 	[%rd10+16], %rd43;
	mov.u32 	%r24, %r28;
$L__BB0_33:
	mov.b64 	%rd44, 0;
	st.global.u64 	[%rd9+24], %rd44;
	add.s32 	%r56, %r24, %r2;
	mul.wide.s32 	%rd45, %r56, 8;
	add.s64 	%rd46, %rd3, %rd45;
	ld.global.f64 	%fd13, [%rd46];
	setp.gt.f64 	%p10, %fd13, 0d0000000000000000;
	@%p10 bra 	$L__BB0_35;
	mov.b64 	%rd47, 0;
	st.global.u64 	[%rd10+24], %rd47;
	bra.uni 	$L__BB0_36;
$L__BB0_35:
	add.s32 	%r30, %r85, 3;
	mul.wide.s32 	%rd48, %r24, 8;
	add.s64 	%rd49, %rd4, %rd48;
	mov.b64 	%rd50, 0;
	st.global.u64 	[%rd49], %rd50;
	mov.b64 	%rd51, 4607182418800017408;
	st.global.u64 	[%rd10+24], %rd51;
	mov.u32 	%r24, %r30;
$L__BB0_36:
	add.s32 	%r85, %r85, 4;
	setp.ne.s32 	%p11, %r85, %r93;
	@%p11 bra 	$L__BB0_22;
$L__BB0_37:
	setp.eq.s32 	%p12, %r21, 0;
	@%p12 bra 	$L__BB0_45;
	mov.b32 	%r95, 0;
$L__BB0_39:
	.pragma "nounroll";
	add.s32 	%r58, %r93, %r2;
	mul.wide.s32 	%rd52, %r58, 8;
	add.s64 	%rd53, %rd3, %rd52;
	mov.b64 	%rd54, 0;
	st.global.u64 	[%rd53], %rd54;
	setp.eq.s32 	%p13, %r93, 0;
	@%p13 bra 	$L__BB0_43;
	add.s32 	%r59, %r24, %r2;
	mul.wide.s32 	%rd55, %r59, 8;
	add.s64 	%rd56, %rd3, %rd55;
	ld.global.f64 	%fd14, [%rd56];
	setp.gt.f64 	%p14, %fd14, 0d0000000000000000;
	@%p14 bra 	$L__BB0_42;
	mul.wide.s32 	%rd57, %r93, 8;
	add.s64 	%rd58, %rd4, %rd57;
	mov.b64 	%rd59, 0;
	st.global.u64 	[%rd58], %rd59;
	bra.uni 	$L__BB0_44;
$L__BB0_42:
	mul.wide.s32 	%rd60, %r24, 8;
	add.s64 	%rd61, %rd4, %rd60;
	mov.b64 	%rd62, 0;
	st.global.u64 	[%rd61], %rd62;
	mul.wide.s32 	%rd63, %r93, 8;
	add.s64 	%rd64, %rd4, %rd63;
	mov.b64 	%rd65, 4607182418800017408;
	st.global.u64 	[%rd64], %rd65;
	mov.u32 	%r24, %r93;
	bra.uni 	$L__BB0_44;
$L__BB0_43:
	mov.b64 	%rd66, 4607182418800017408;
	st.global.u64 	[%rd4], %rd66;
	mov.b32 	%r24, 0;
$L__BB0_44:
	add.s32 	%r93, %r93, 1;
	add.s32 	%r95, %r95, 1;
	setp.ne.s32 	%p15, %r95, %r21;
	@%p15 bra 	$L__BB0_39;
$L__BB0_45:
	ret;

}


// ===== COMPILED SASS (sm_100) =====

	.target	sm_100

	.elftype	@"ET_EXEC"


//--------------------- .note.nv.tkinfo           --------------------------
	.section	.note.nv.tkinfo,"",@"SHT_NOTE"
	.sectionflags	@"SHF_NOTE_NV_TKINFO"
	.tkinfo
        /*0018*/ 	.word	0x00000002
        /*0030*/ 	.string	""
        /*0030*/ 	.string	"ptxas"
        /*0030*/ 	.string	"Cuda compilation tools, release 13.0, V13.0.88"
        /*0030*/ 	.string	"Build cuda_13.0.r13.0/compiler.36424714_0"
        /*0030*/ 	.string	"-arch sm_100 -m 64 "



//--------------------- .note.nv.cuinfo           --------------------------
	.section	.note.nv.cuinfo,"",@"SHT_NOTE"
	.sectionflags	@"SHF_NOTE_NV_CUINFO"
        /*0018*/ 	.short	0x0002
        /*001a*/ 	.short	0x0064
        /*001c*/ 	.short	0x0082
	.zero		2


//--------------------- .nv.info                  --------------------------
	.section	.nv.info,"",@"SHT_CUDA_INFO"
	.align	4


	//----- nvinfo : EIATTR_REGCOUNT
	.align		4
        /*0000*/ 	.byte	0x04, 0x2f
        /*0002*/ 	.short	(.L_1 - .L_0)
	.align		4
.L_0:
        /*0004*/ 	.word	index@(_Z8mykernelPdS_S_S_iii)
        /*0008*/ 	.word	0x0000001e


	//----- nvinfo : EIATTR_FRAME_SIZE
	.align		4
.L_1:
        /*000c*/ 	.byte	0x04, 0x11
        /*000e*/ 	.short	(.L_3 - .L_2)
	.align		4
.L_2:
        /*0010*/ 	.word	index@(_Z8mykernelPdS_S_S_iii)
        /*0014*/ 	.word	0x00000000


	//----- nvinfo : EIATTR_MIN_STACK_SIZE
	.align		4
.L_3:
        /*0018*/ 	.byte	0x04, 0x12
        /*001a*/ 	.short	(.L_5 - .L_4)
	.align		4
.L_4:
        /*001c*/ 	.word	index@(_Z8mykernelPdS_S_S_iii)
        /*0020*/ 	.word	0x00000000
.L_5:


//--------------------- .nv.compat                --------------------------
	.section	.nv.compat,"",@"SHT_CUDA_COMPAT_INFO"
	.align	4
        /*0000*/ 	.byte	0x02, 0x09, 0x00, 0x00, 0x02, 0x02, 0x01, 0x00, 0x02, 0x05, 0x05, 0x00, 0x03, 0x07, 0x01, 0x01
        /*0010*/ 	.byte	0x02, 0x03, 0x00, 0x00, 0x02, 0x06, 0x01, 0x00, 0x04, 0x0b, 0x08, 0x00, 0x01, 0x00, 0x00, 0x00
        /*0020*/ 	.byte	0x00, 0x00, 0x00, 0x00


//--------------------- .nv.info._Z8mykernelPdS_S_S_iii --------------------------
	.section	.nv.info._Z8mykernelPdS_S_S_iii,"",@"SHT_CUDA_INFO"
	.sectionflags	@""
	.align	4


	//----- nvinfo : EIATTR_CUDA_API_VERSION
	.align		4
        /*0000*/ 	.byte	0x04, 0x37
        /*0002*/ 	.short	(.L_7 - .L_6)
.L_6:
        /*0004*/ 	.word	0x00000082


	//----- nvinfo : EIATTR_KPARAM_INFO
	.align		4
.L_7:
        /*0008*/ 	.byte	0x04, 0x17
        /*000a*/ 	.short	(.L_9 - .L_8)
.L_8:
        /*000c*/ 	.word	0x00000000
        /*0010*/ 	.short	0x0006
        /*0012*/ 	.short	0x0028
        /*0014*/ 	.byte	0x00, 0xf0, 0x11, 0x00


	//----- nvinfo : EIATTR_KPARAM_INFO
	.align		4
.L_9:
        /*0018*/ 	.byte	0x04, 0x17
        /*001a*/ 	.short	(.L_11 - .L_10)
.L_10:
        /*001c*/ 	.word	0x00000000
        /*0020*/ 	.short	0x0005
        /*0022*/ 	.short	0x0024
        /*0024*/ 	.byte	0x00, 0xf0, 0x11, 0x00


	//----- nvinfo : EIATTR_KPARAM_INFO
	.align		4
.L_11:
        /*0028*/ 	.byte	0x04, 0x17
        /*002a*/ 	.short	(.L_13 - .L_12)
.L_12:
        /*002c*/ 	.word	0x00000000
        /*0030*/ 	.short	0x0004
        /*0032*/ 	.short	0x0020
        /*0034*/ 	.byte	0x00, 0xf0, 0x11, 0x00


	//----- nvinfo : EIATTR_KPARAM_INFO
	.align		4
.L_13:
        /*0038*/ 	.byte	0x04, 0x17
        /*003a*/ 	.short	(.L_15 - .L_14)
.L_14:
        /*003c*/ 	.word	0x00000000
        /*0040*/ 	.short	0x0003
        /*0042*/ 	.short	0x0018
        /*0044*/ 	.byte	0x00, 0xf5, 0x21, 0x00


	//----- nvinfo : EIATTR_KPARAM_INFO
	.align		4
.L_15:
        /*0048*/ 	.byte	0x04, 0x17
        /*004a*/ 	.short	(.L_17 - .L_16)
.L_16:
        /*004c*/ 	.word	0x00000000
        /*0050*/ 	.short	0x0002
        /*0052*/ 	.short	0x0010
        /*0054*/ 	.byte	0x00, 0xf5, 0x21, 0x00


	//----- nvinfo : EIATTR_KPARAM_INFO
	.align		4
.L_17:
        /*0058*/ 	.byte	0x04, 0x17
        /*005a*/ 	.short	(.L_19 - .L_18)
.L_18:
        /*005c*/ 	.word	0x00000000
        /*0060*/ 	.short	0x0001
        /*0062*/ 	.short	0x0008
        /*0064*/ 	.byte	0x00, 0xf5, 0x21, 0x00


	//----- nvinfo : EIATTR_KPARAM_INFO
	.align		4
.L_19:
        /*0068*/ 	.byte	0x04, 0x17
        /*006a*/ 	.short	(.L_21 - .L_20)
.L_20:
        /*006c*/ 	.word	0x00000000
        /*0070*/ 	.short	0x0000
        /*0072*/ 	.short	0x0000
        /*0074*/ 	.byte	0x00, 0xf5, 0x21, 0x00


	//----- nvinfo : EIATTR_SPARSE_MMA_MASK
	.align		4
.L_21:
        /*0078*/ 	.byte	0x03, 0x50
        /*007a*/ 	.short	0x0000


	//----- nvinfo : EIATTR_MAXREG_COUNT
	.align		4
        /*007c*/ 	.byte	0x03, 0x1b
        /*007e*/ 	.short	0x00ff


	//----- nvinfo : EIATTR_MERCURY_ISA_VERSION
	.align		4
        /*0080*/ 	.byte	0x03, 0x5f
        /*0082*/ 	.short	0x0101


	//----- nvinfo : EIATTR_VRC_CTA_INIT_COUNT
	.align		4
        /*0084*/ 	.byte	0x02, 0x4a
	.zero		1
	.zero		1


	//----- nvinfo : EIATTR_EXIT_INSTR_OFFSETS
	.align		4
        /*0088*/ 	.byte	0x04, 0x1c
        /*008a*/ 	.short	(.L_23 - .L_22)


	//   ....[0]....
.L_22:
        /*008c*/ 	.word	0x00000090


	//   ....[1]....
        /*0090*/ 	.word	0x00000bb0


	//   ....[2]....
        /*0094*/ 	.word	0x00001040


	//   ....[3]....
        /*0098*/ 	.word	0x00001210


	//----- nvinfo : EIATTR_CBANK_PARAM_SIZE
	.align		4
.L_23:
        /*009c*/ 	.byte	0x03, 0x19
        /*009e*/ 	.short	0x002c


	//----- nvinfo : EIATTR_PARAM_CBANK
	.align		4
        /*00a0*/ 	.byte	0x04, 0x0a
        /*00a2*/ 	.short	(.L_25 - .L_24)
	.align		4
.L_24:
        /*00a4*/ 	.word	index@(.nv.constant0._Z8mykernelPdS_S_S_iii)
        /*00a8*/ 	.short	0x0380
        /*00aa*/ 	.short	0x002c


	//----- nvinfo : EIATTR_SW_WAR
	.align		4
.L_25:
        /*00ac*/ 	.byte	0x04, 0x36
        /*00ae*/ 	.short	(.L_27 - .L_26)
.L_26:
        /*00b0*/ 	.word	0x00000008
.L_27:


//--------------------- .nv.callgraph             --------------------------
	.section	.nv.callgraph,"",@"SHT_CUDA_CALLGRAPH"
	.align	4
	.sectionentsize	8
	.align		4
        /*0000*/ 	.word	0x00000000
	.align		4
        /*0004*/ 	.word	0xffffffff
	.align		4
        /*0008*/ 	.word	0x00000000
	.align		4
        /*000c*/ 	.word	0xfffffffe
	.align		4
        /*0010*/ 	.word	0x00000000
	.align		4
        /*0014*/ 	.word	0xfffffffd
	.align		4
        /*0018*/ 	.word	0x00000000
	.align		4
        /*001c*/ 	.word	0xfffffffc


//--------------------- .text._Z8mykernelPdS_S_S_iii --------------------------
	.section	.text._Z8mykernelPdS_S_S_iii,"ax",@progbits
	.align	128
        .global         _Z8mykernelPdS_S_S_iii
        .type           _Z8mykernelPdS_S_S_iii,@function
        .size           _Z8mykernelPdS_S_S_iii,(.L_x_16 - _Z8mykernelPdS_S_S_iii)
        .other          _Z8mykernelPdS_S_S_iii,@"STO_CUDA_ENTRY STV_DEFAULT"
_Z8mykernelPdS_S_S_iii:
.text._Z8mykernelPdS_S_S_iii:
[----:B------:R-:W-:Y:S01]  /*0000*/  LDC R1, c[0x0][0x37c] ;  /* 0x0000df00ff017b82 */ /* 0x000fe20000000800 */
[----:B------:R-:W0:Y:S07]  /*0010*/  S2R R3, SR_TID.X ;  /* 0x0000000000037919 */ /* 0x000e2e0000002100 */
[----:B------:R-:W0:Y:S01]  /*0020*/  S2UR UR4, SR_CTAID.X ;  /* 0x00000000000479c3 */ /* 0x000e220000002500 */
[----:B------:R-:W1:Y:S07]  /*0030*/  LDCU UR5, c[0x0][0x3a8] ;  /* 0x00007500ff0577ac */ /* 0x000e6e0008000800 */
[----:B------:R-:W0:Y:S08]  /*0040*/  LDC R10, c[0x0][0x360] ;  /* 0x0000d800ff0a7b82 */ /* 0x000e300000000800 */
[----:B------:R-:W2:Y:S01]  /*0050*/  LDC R7, c[0x0][0x3a4] ;  /* 0x0000e900ff077b82 */ /* 0x000ea20000000800 */
[----:B0-----:R-:W-:Y:S01]  /*0060*/  IMAD R10, R10, UR4, R3 ;  /* 0x000000040a0a7c24 */ /* 0x001fe2000f8e0203 */
[----:B--2---:R-:W-:-:S04]  /*0070*/  ISETP.GE.AND P0, PT, R7, 0x1, PT ;  /* 0x000000010700780c */ /* 0x004fc80003f06270 */
[----:B-1----:R-:W-:-:S13]  /*0080*/  ISETP.GE.OR P0, PT, R10, UR5, !P0 ;  /* 0x000000050a007c0c */ /* 0x002fda000c706670 */
[----:B------:R-:W-:Y:S05]  /*0090*/  @P0 EXIT ;  /* 0x000000000000094d */ /* 0x000fea0003800000 */
[----:B------:R-:W0:Y:S01]  /*00a0*/  LDCU UR4, c[0x0][0x3a0] ;  /* 0x00007400ff0477ac */ /* 0x000e220008000800 */
[----:B------:R-:W1:Y:S01]  /*00b0*/  LDC.64 R2, c[0x0][0x380] ;  /* 0x0000e000ff027b82 */ /* 0x000e620000000a00 */
[----:B------:R-:W-:Y:S01]  /*00c0*/  IMAD R0, R10, R7, RZ ;  /* 0x000000070a007224 */ /* 0x000fe200078e02ff */
[----:B------:R-:W2:Y:S01]  /*00d0*/  LDCU.64 UR10, c[0x0][0x358] ;  /* 0x00006b00ff0a77ac */ /* 0x000ea20008000a00 */
[----:B0-----:R-:W-:Y:S02]  /*00e0*/  UISETP.GE.AND UP0, UPT, UR4, 0x1, UPT ;  /* 0x000000010400788c */ /* 0x001fe4000bf06270 */
[----:B-1----:R-:W-:-:S07]  /*00f0*/  IMAD.WIDE R2, R0, 0x8, R2 ;  /* 0x0000000800027825 */ /* 0x002fce00078e0202 */
[----:B--2---:R-:W-:Y:S05]  /*0100*/  BRA.U !UP0, `(.L_x_0) ;  /* 0x0000000908b07547 */ /* 0x004fea000b800000 */
[----:B------:R-:W-:Y:S02]  /*0110*/  HFMA2 R11, -RZ, RZ, 0, 0 ;  /* 0x00000000ff0b7431 */ /* 0x000fe400000001ff */
[----:B------:R-:W-:Y:S01]  /*0120*/  IMAD R10, R10, UR4, RZ ;  /* 0x000000040a0a7c24 */ /* 0x000fe2000f8e02ff */
[----:B------:R-:W-:-:S12]  /*0130*/  ULOP3.LUT UR6, UR4, 0x7, URZ, 0xc0, !UPT ;  /* 0x0000000704067892 */ /* 0x000fd8000f8ec0ff */
.L_x_8:
[----:B0-----:R-:W0:Y:S01]  /*0140*/  LDC.64 R4, c[0x0][0x388] ;  /* 0x0000e200ff047b82 */ /* 0x001e220000000a00 */
[----:B-1234-:R-:W-:Y:S01]  /*0150*/  IMAD.IADD R7, R0, 0x1, R11 ;  /* 0x0000000100077824 */ /* 0x01efe200078e020b */
[----:B------:R-:W1:Y:S01]  /*0160*/  LDCU UR5, c[0x0][0x3a0] ;  /* 0x00007400ff0577ac */ /* 0x000e620008000800 */
[----:B------:R-:W-:Y:S01]  /*0170*/  CS2R R8, SRZ ;  /* 0x0000000000087805 */ /* 0x000fe2000001ff00 */
[----:B------:R-:W-:Y:S01]  /*0180*/  UMOV UR4, URZ ;  /* 0x000000ff00047c82 */ /* 0x000fe20008000000 */
[----:B-1----:R-:W-:Y:S02]  /*0190*/  UISETP.GE.U32.AND UP0, UPT, UR5, 0x8, UPT ;  /* 0x000000080500788c */ /* 0x002fe4000bf06070 */
[----:B------:R-:W-:Y:S02]  /*01a0*/  IMAD R12, R11, UR5, RZ ;  /* 0x000000050b0c7c24 */ /* 0x000fe4000f8e02ff */
[----:B0-----:R-:W-:-:S05]  /*01b0*/  IMAD.WIDE R6, R7, 0x8, R4 ;  /* 0x0000000807067825 */ /* 0x001fca00078e0204 */
[----:B------:R0:W-:Y:S01]  /*01c0*/  STG.E.64 desc[UR10][R6.64], RZ ;  /* 0x000000ff06007986 */ /* 0x0001e2000c101b0a */
[----:B------:R-:W-:Y:S05]  /*01d0*/  BRA.U !UP0, `(.L_x_1) ;  /* 0x0000000108e87547 */ /* 0x000fea000b800000 */
[----:B------:R-:W1:Y:S01]  /*01e0*/  LDC.64 R8, c[0x0][0x390] ;  /* 0x0000e400ff087b82 */ /* 0x000e620000000a00 */
[----:B------:R-:W-:Y:S01]  /*01f0*/  ULOP3.LUT UR4, UR5, 0x7ffffff8, URZ, 0xc0, !UPT ;  /* 0x7ffffff805047892 */ /* 0x000fe2000f8ec0ff */
[----:B------:R-:W-:-:S03]  /*0200*/  MOV R18, R10 ;  /* 0x0000000a00127202 */ /* 0x000fc60000000f00 */
[----:B------:R-:W-:Y:S01]  /*0210*/  UIADD3 UR7, UPT, UPT, -UR4, URZ, URZ ;  /* 0x000000ff04077290 */ /* 0x000fe2000fffe1ff */
[----:B-1----:R-:W-:-:S03]  /*0220*/  IMAD.WIDE.U32 R8, R12, 0x8, R8 ;  /* 0x000000080c087825 */ /* 0x002fc600078e0008 */
[----:B------:R-:W-:-:S05]  /*0230*/  IADD3 R19, P0, PT, R8, 0x20, RZ ;  /* 0x0000002008137810 */ /* 0x000fca0007f1e0ff */
[----:B------:R-:W-:Y:S01]  /*0240*/  IMAD.X R20, RZ, RZ, R9, P0 ;  /* 0x000000ffff147224 */ /* 0x000fe200000e0609 */
[----:B------:R-:W-:-:S07]  /*0250*/  CS2R R8, SRZ ;  /* 0x0000000000087805 */ /* 0x000fce000001ff00 */
.L_x_2:
[----:B------:R-:W1:Y:S01]  /*0260*/  LDC.64 R16, c[0x0][0x398] ;  /* 0x0000e600ff107b82 */ /* 0x000e620000000a00 */
[----:B------:R-:W-:Y:S01]  /*0270*/  MOV R14, R19 ;  /* 0x00000013000e7202 */ /* 0x000fe20000000f00 */
[----:B------:R-:W-:-:S05]  /*0280*/  IMAD.MOV.U32 R15, RZ, RZ, R20 ;  /* 0x000000ffff0f7224 */ /* 0x000fca00078e0014 */
[----:B---3--:R-:W2:Y:S01]  /*0290*/  LDG.E.64 R22, desc[UR10][R14.64+-0x20] ;  /* 0xffffe00a0e167981 */ /* 0x008ea2000c1e1b00 */
[----:B-1----:R-:W-:-:S05]  /*02a0*/  IMAD.WIDE R16, R18, 0x8, R16 ;  /* 0x0000000812107825 */ /* 0x002fca00078e0210 */
[----:B------:R-:W2:Y:S02]  /*02b0*/  LDG.E.64 R20, desc[UR10][R16.64] ;  /* 0x0000000a10147981 */ /* 0x000ea4000c1e1b00 */
[----:B--2---:R-:W-:-:S08]  /*02c0*/  DADD R20, R20, -R22 ;  /* 0x0000000014147229 */ /* 0x004fd00000000816 */
[----:B------:R-:W-:-:S07]  /*02d0*/  DFMA R8, R20, R20, R8 ;  /* 0x000000141408722b */ /* 0x000fce0000000008 */
[----:B------:R1:W-:Y:S04]  /*02e0*/  STG.E.64 desc[UR10][R6.64], R8 ;  /* 0x0000000806007986 */ /* 0x0003e8000c101b0a */
[----:B------:R-:W2:Y:S04]  /*02f0*/  LDG.E.64 R20, desc[UR10][R16.64+0x8] ;  /* 0x0000080a10147981 */ /* 0x000ea8000c1e1b00 */
[----:B------:R-:W2:Y:S02]  /*0300*/  LDG.E.64 R22, desc[UR10][R14.64+-0x18] ;  /* 0xffffe80a0e167981 */ /* 0x000ea4000c1e1b00 */
[----:B--2---:R-:W-:-:S08]  /*0310*/  DADD R20, R20, -R22 ;  /* 0x0000000014147229 */ /* 0x004fd00000000816 */
[----:B------:R-:W-:-:S07]  /*0320*/  DFMA R20, R20, R20, R8 ;  /* 0x000000141414722b */ /* 0x000fce0000000008 */
[----:B------:R2:W-:Y:S04]  /*0330*/  STG.E.64 desc[UR10][R6.64], R20 ;  /* 0x0000001406007986 */ /* 0x0005e8000c101b0a */
[----:B------:R-:W3:Y:S04]  /*0340*/  LDG.E.64 R22, desc[UR10][R16.64+0x10] ;  /* 0x0000100a10167981 */ /* 0x000ee8000c1e1b00 */
[----:B------:R-:W3:Y:S02]  /*0350*/  LDG.E.64 R24, desc[UR10][R14.64+-0x10] ;  /* 0xfffff00a0e187981 */ /* 0x000ee4000c1e1b00 */
[----:B---3--:R-:W-:-:S08]  /*0360*/  DADD R22, R22, -R24 ;  /* 0x0000000016167229 */ /* 0x008fd00000000818 */
[----:B------:R-:W-:-:S07]  /*0370*/  DFMA R22, R22, R22, R20 ;  /* 0x000000161616722b */ /* 0x000fce0000000014 */
[----:B------:R3:W-:Y:S04]  /*0380*/  STG.E.64 desc[UR10][R6.64], R22 ;  /* 0x0000001606007986 */ /* 0x0007e8000c101b0a */
[----:B-1----:R-:W4:Y:S04]  /*0390*/  LDG.E.64 R8, desc[UR10][R16.64+0x18] ;  /* 0x0000180a10087981 */ /* 0x002f28000c1e1b00 */
[----:B------:R-:W4:Y:S02]  /*03a0*/  LDG.E.64 R24, desc[UR10][R14.64+-0x8] ;  /* 0xfffff80a0e187981 */ /* 0x000f24000c1e1b00 */
[----:B----4-:R-:W-:-:S08]  /*03b0*/  DADD R8, R8, -R24 ;  /* 0x0000000008087229 */ /* 0x010fd00000000818 */
[----:B------:R-:W-:-:S07]  /*03c0*/  DFMA R8, R8, R8, R22 ;  /* 0x000000080808722b */ /* 0x000fce0000000016 */
[----:B------:R1:W-:Y:S04]  /*03d0*/  STG.E.64 desc[UR10][R6.64], R8 ;  /* 0x0000000806007986 */ /* 0x0003e8000c101b0a */
[----:B--2---:R-:W2:Y:S04]  /*03e0*/  LDG.E.64 R20, desc[UR10][R16.64+0x20] ;  /* 0x0000200a10147981 */ /* 0x004ea8000c1e1b00 */
[----:B------:R-:W2:Y:S02]  /*03f0*/  LDG.E.64 R24, desc[UR10][R14.64] ;  /* 0x0000000a0e187981 */ /* 0x000ea4000c1e1b00 */
[----:B--2---:R-:W-:-:S08]  /*0400*/  DADD R20, R20, -R24 ;  /* 0x0000000014147229 */ /* 0x004fd00000000818 */
[----:B------:R-:W-:-:S07]  /*0410*/  DFMA R20, R20, R20, R8 ;  /* 0x000000141414722b */ /* 0x000fce0000000008 */
[----:B------:R2:W-:Y:S04]  /*0420*/  STG.E.64 desc[UR10][R6.64], R20 ;  /* 0x0000001406007986 */ /* 0x0005e8000c101b0a */
[----:B---3--:R-:W3:Y:S04]  /*0430*/  LDG.E.64 R22, desc[UR10][R16.64+0x28] ;  /* 0x0000280a10167981 */ /* 0x008ee8000c1e1b00 */
        /* <DEDUP_REMOVED lines=9> */
[----:B------:R-:W4:Y:S04]  /*04d0*/  LDG.E.64 R8, desc[UR10][R16.64+0x38] ;  /* 0x0000380a10087981 */ /* 0x000f28000c1e1b00 */
[----:B--2---:R-:W4:Y:S01]  /*04e0*/  LDG.E.64 R20, desc[UR10][R14.64+0x18] ;  /* 0x0000180a0e147981 */ /* 0x004f22000c1e1b00 */
[----:B------:R-:W-:-:S04]  /*04f0*/  UIADD3 UR7, UPT, UPT, UR7, 0x8, URZ ;  /* 0x0000000807077890 */ /* 0x000fc8000fffe0ff */
[----:B------:R-:W-:Y:S01]  /*0500*/  UISETP.NE.AND UP0, UPT, UR7, URZ, UPT ;  /* 0x000000ff0700728c */ /* 0x000fe2000bf05270 */
[----:B------:R-:W-:Y:S01]  /*0510*/  IADD3 R19, P0, PT, R14, 0x40, RZ ;  /* 0x000000400e137810 */ /* 0x000fe20007f1e0ff */
[----:B------:R-:W-:Y:S01]  /*0520*/  VIADD R18, R18, 0x8 ;  /* 0x0000000812127836 */ /* 0x000fe20000000000 */
[----:B----4-:R-:W-:-:S08]  /*0530*/  DADD R8, R8, -R20 ;  /* 0x0000000008087229 */ /* 0x010fd00000000814 */
[----:B------:R-:W-:-:S07]  /*0540*/  DFMA R8, R8, R8, R24 ;  /* 0x000000080808722b */ /* 0x000fce0000000018 */
[----:B------:R3:W-:Y:S01]  /*0550*/  STG.E.64 desc[UR10][R6.64], R8 ;  /* 0x0000000806007986 */ /* 0x0007e2000c101b0a */
[----:B------:R-:W-:Y:S01]  /*0560*/  IADD3.X R20, PT, PT, RZ, R15, RZ, P0, !PT ;  /* 0x0000000fff147210 */ /* 0x000fe200007fe4ff */
[----:B------:R-:W-:Y:S06]  /*0570*/  BRA.U UP0, `(.L_x_2) ;  /* 0xfffffffd00387547 */ /* 0x000fec000b83ffff */
.L_x_1:
[----:B------:R-:W-:-:S09]  /*0580*/  UISETP.NE.AND UP0, UPT, UR6, URZ, UPT ;  /* 0x000000ff0600728c */ /* 0x000fd2000bf05270 */
[----:B------:R-:W-:Y:S05]  /*0590*/  BRA.U !UP0, `(.L_x_3) ;  /* 0x00000005082c7547 */ /* 0x000fea000b800000 */
[----:B------:R-:W-:Y:S02]  /*05a0*/  UIADD3 UR7, UPT, UPT, UR6, -0x1, URZ ;  /* 0xffffffff06077890 */ /* 0x000fe4000fffe0ff */
[----:B------:R-:W-:Y:S02]  /*05b0*/  ULOP3.LUT UP1, UR8, UR5, 0x3, URZ, 0xc0, !UPT ;  /* 0x0000000305087892 */ /* 0x000fe4000f82c0ff */
[----:B------:R-:W-:-:S09]  /*05c0*/  UISETP.GE.U32.AND UP0, UPT, UR7, 0x3, UPT ;  /* 0x000000030700788c */ /* 0x000fd2000bf06070 */
[----:B------:R-:W-:Y:S05]  /*05d0*/  BRA.U !UP0, `(.L_x_4) ;  /* 0x0000000108807547 */ /* 0x000fea000b800000 */
[----:B------:R-:W1:Y:S01]  /*05e0*/  LDC.64 R20, c[0x0][0x390] ;  /* 0x0000e400ff147b82 */ /* 0x000e620000000a00 */
[----:B------:R-:W-:Y:S01]  /*05f0*/  IADD3 R17, PT, PT, R10, UR4, RZ ;  /* 0x000000040a117c10 */ /* 0x000fe2000fffe0ff */
[----:B------:R-:W-:-:S06]  /*0600*/  VIADD R19, R12, UR4 ;  /* 0x000000040c137c36 */ /* 0x000fcc0008000000 */
[----:B------:R-:W2:Y:S01]  /*0610*/  LDC.64 R14, c[0x0][0x398] ;  /* 0x0000e600ff0e7b82 */ /* 0x000ea20000000a00 */
[----:B-1----:R-:W-:-:S06]  /*0620*/  IMAD.WIDE.U32 R20, R19, 0x8, R20 ;  /* 0x0000000813147825 */ /* 0x002fcc00078e0014 */
[----:B------:R-:W4:Y:S01]  /*0630*/  LDG.E.64 R20, desc[UR10][R20.64] ;  /* 0x0000000a14147981 */ /* 0x000f22000c1e1b00 */
[----:B--2---:R-:W-:Y:S02]  /*0640*/  IMAD.WIDE R14, R17, 0x8, R14 ;  /* 0x00000008110e7825 */ /* 0x004fe400078e020e */
[----:B------:R-:W1:Y:S03]  /*0650*/  LDC.64 R16, c[0x0][0x390] ;  /* 0x0000e400ff107b82 */ /* 0x000e660000000a00 */
[----:B------:R-:W4:Y:S01]  /*0660*/  LDG.E.64 R18, desc[UR10][R14.64] ;  /* 0x0000000a0e127981 */ /* 0x000f22000c1e1b00 */
[----:B---3--:R-:W-:-:S04]  /*0670*/  IADD3 R22, P0, PT, R12, UR4, RZ ;  /* 0x000000040c167c10 */ /* 0x008fc8000ff1e0ff */
[----:B------:R-:W-:Y:S02]  /*0680*/  IADD3.X R23, PT, PT, RZ, RZ, RZ, P0, !PT ;  /* 0x000000ffff177210 */ /* 0x000fe400007fe4ff */
[----:B-1----:R-:W-:-:S04]  /*0690*/  LEA R16, P0, R22, R16, 0x3 ;  /* 0x0000001016107211 */ /* 0x002fc800078018ff */
[----:B------:R-:W-:Y:S01]  /*06a0*/  LEA.HI.X R17, R22, R17, R23, 0x3, P0 ;  /* 0x0000001116117211 */ /* 0x000fe200000f1c17 */
[----:B----4-:R-:W-:-:S08]  /*06b0*/  DADD R18, R18, -R20 ;  /* 0x0000000012127229 */ /* 0x010fd00000000814 */
        /* <DEDUP_REMOVED lines=12> */
[----:B-1----:R-:W3:Y:S04]  /*0780*/  LDG.E.64 R8, desc[UR10][R14.64+0x18] ;  /* 0x0000180a0e087981 */ /* 0x002ee8000c1e1b00 */
[----:B------:R-:W3:Y:S01]  /*0790*/  LDG.E.64 R22, desc[UR10][R16.64+0x18] ;  /* 0x0000180a10167981 */ /* 0x000ee2000c1e1b00 */
[----:B------:R-:W-:Y:S01]  /*07a0*/  UIADD3 UR4, UPT, UPT, UR4, 0x4, URZ ;  /* 0x0000000404047890 */ /* 0x000fe2000fffe0ff */
[----:B---3--:R-:W-:-:S08]  /*07b0*/  DADD R8, R8, -R22 ;  /* 0x0000000008087229 */ /* 0x008fd00000000816 */
[----:B------:R-:W-:-:S07]  /*07c0*/  DFMA R8, R8, R8, R20 ;  /* 0x000000080808722b */ /* 0x000fce0000000014 */
[----:B------:R2:W-:Y:S04]  /*07d0*/  STG.E.64 desc[UR10][R6.64], R8 ;  /* 0x0000000806007986 */ /* 0x0005e8000c101b0a */
.L_x_4:
[----:B------:R-:W-:Y:S05]  /*07e0*/  BRA.U !UP1, `(.L_x_3) ;  /* 0x0000000109987547 */ /* 0x000fea000b800000 */
[----:B------:R-:W-:Y:S02]  /*07f0*/  UISETP.NE.AND UP0, UPT, UR8, 0x1, UPT ;  /* 0x000000010800788c */ /* 0x000fe4000bf05270 */
[----:B------:R-:W-:-:S04]  /*0800*/  ULOP3.LUT UR5, UR5, 0x1, URZ, 0xc0, !UPT ;  /* 0x0000000105057892 */ /* 0x000fc8000f8ec0ff */
[----:B------:R-:W-:-:S03]  /*0810*/  UISETP.NE.U32.AND UP1, UPT, UR5, 0x1, UPT ;  /* 0x000000010500788c */ /* 0x000fc6000bf25070 */
[----:B------:R-:W-:Y:S08]  /*0820*/  BRA.U !UP0, `(.L_x_5) ;  /* 0x0000000108587547 */ /* 0x000ff0000b800000 */
[----:B------:R-:W1:Y:S01]  /*0830*/  LDC.64 R16, c[0x0][0x390] ;  /* 0x0000e400ff107b82 */ /* 0x000e620000000a00 */
[----:B--2---:R-:W-:Y:S01]  /*0840*/  IADD3 R21, PT, PT, R12, UR4, RZ ;  /* 0x000000040c157c10 */ /* 0x004fe2000fffe0ff */
[----:B------:R-:W-:-:S06]  /*0850*/  VIADD R19, R10, UR4 ;  /* 0x000000040a137c36 */ /* 0x000fcc0008000000 */
[----:B------:R-:W2:Y:S01]  /*0860*/  LDC.64 R14, c[0x0][0x398] ;  /* 0x0000e600ff0e7b82 */ /* 0x000ea20000000a00 */
[----:B-1----:R-:W-:-:S07]  /*0870*/  IMAD.WIDE.U32 R20, R21, 0x8, R16 ;  /* 0x0000000815147825 */ /* 0x002fce00078e0010 */
[----:B------:R-:W1:Y:S01]  /*0880*/  LDC.64 R16, c[0x0][0x390] ;  /* 0x0000e400ff107b82 */ /* 0x000e620000000a00 */
[----:B------:R-:W4:Y:S01]  /*0890*/  LDG.E.64 R20, desc[UR10][R20.64] ;  /* 0x0000000a14147981 */ /* 0x000f22000c1e1b00 */
[----:B--2---:R-:W-:-:S05]  /*08a0*/  IMAD.WIDE R14, R19, 0x8, R14 ;  /* 0x00000008130e7825 */ /* 0x004fca00078e020e */
[----:B------:R-:W4:Y:S01]  /*08b0*/  LDG.E.64 R18, desc[UR10][R14.64] ;  /* 0x0000000a0e127981 */ /* 0x000f22000c1e1b00 */
[----:B---3--:R-:W-:-:S05]  /*08c0*/  IADD3 R22, P0, PT, R12, UR4, RZ ;  /* 0x000000040c167c10 */ /* 0x008fca000ff1e0ff */
[----:B------:R-:W-:Y:S01]  /*08d0*/  IMAD.X R23, RZ, RZ, RZ, P0 ;  /* 0x000000ffff177224 */ /* 0x000fe200000e06ff */
[----:B-1----:R-:W-:-:S04]  /*08e0*/  LEA R16, P0, R22, R16, 0x3 ;  /* 0x0000001016107211 */ /* 0x002fc800078018ff */
[----:B------:R-:W-:Y:S01]  /*08f0*/  LEA.HI.X R17, R22, R17, R23, 0x3, P0 ;  /* 0x0000001116117211 */ /* 0x000fe200000f1c17 */
[----:B----4-:R-:W-:-:S08]  /*0900*/  DADD R18, R18, -R20 ;  /* 0x0000000012127229 */ /* 0x010fd00000000814 */
[----:B------:R-:W-:-:S07]  /*0910*/  DFMA R18, R18, R18, R8 ;  /* 0x000000121212722b */ /* 0x000fce0000000008 */
[----:B------:R1:W-:Y:S04]  /*0920*/  STG.E.64 desc[UR10][R6.64], R18 ;  /* 0x0000001206007986 */ /* 0x0003e8000c101b0a */
[----:B------:R-:W2:Y:S04]  /*0930*/  LDG.E.64 R8, desc[UR10][R14.64+0x8] ;  /* 0x0000080a0e087981 */ /* 0x000ea8000c1e1b00 */
[----:B------:R-:W2:Y:S01]  /*0940*/  LDG.E.64 R16, desc[UR10][R16.64+0x8] ;  /* 0x0000080a10107981 */ /* 0x000ea2000c1e1b00 */
[----:B------:R-:W-:Y:S01]  /*0950*/  UIADD3 UR4, UPT, UPT, UR4, 0x2, URZ ;  /* 0x0000000204047890 */ /* 0x000fe2000fffe0ff */
[----:B--2---:R-:W-:-:S08]  /*0960*/  DADD R8, R8, -R16 ;  /* 0x0000000008087229 */ /* 0x004fd00000000810 */
[----:B------:R-:W-:-:S07]  /*0970*/  DFMA R8, R8, R8, R18 ;  /* 0x000000080808722b */ /* 0x000fce0000000012 */
[----:B------:R1:W-:Y:S04]  /*0980*/  STG.E.64 desc[UR10][R6.64], R8 ;  /* 0x0000000806007986 */ /* 0x0003e8000c101b0a */
.L_x_5:
[----:B------:R-:W-:Y:S05]  /*0990*/  BRA.U UP1, `(.L_x_3) ;  /* 0x00000001012c7547 */ /* 0x000fea000b800000 */
[----:B------:R-:W4:Y:S01]  /*09a0*/  LDC.64 R14, c[0x0][0x398] ;  /* 0x0000e600ff0e7b82 */ /* 0x000f220000000a00 */
[----:B-12---:R-:W-:Y:S01]  /*09b0*/  IADD3 R19, PT, PT, R10, UR4, RZ ;  /* 0x000000040a137c10 */ /* 0x006fe2000fffe0ff */
[----:B------:R-:W-:-:S06]  /*09c0*/  VIADD R21, R12, UR4 ;  /* 0x000000040c157c36 */ /* 0x000fcc0008000000 */
[----:B------:R-:W1:Y:S01]  /*09d0*/  LDC.64 R16, c[0x0][0x390] ;  /* 0x0000e400ff107b82 */ /* 0x000e620000000a00 */
[----:B----4-:R-:W-:-:S06]  /*09e0*/  IMAD.WIDE R14, R19, 0x8, R14 ;  /* 0x00000008130e7825 */ /* 0x010fcc00078e020e */
[----:B------:R-:W2:Y:S01]  /*09f0*/  LDG.E.64 R14, desc[UR10][R14.64] ;  /* 0x0000000a0e0e7981 */ /* 0x000ea2000c1e1b00 */
[----:B-1----:R-:W-:-:S06]  /*0a00*/  IMAD.WIDE.U32 R16, R21, 0x8, R16 ;  /* 0x0000000815107825 */ /* 0x002fcc00078e0010 */
[----:B------:R-:W2:Y:S02]  /*0a10*/  LDG.E.64 R16, desc[UR10][R16.64] ;  /* 0x0000000a10107981 */ /* 0x000ea4000c1e1b00 */
[----:B--2---:R-:W-:-:S08]  /*0a20*/  DADD R18, R14, -R16 ;  /* 0x000000000e127229 */ /* 0x004fd00000000810 */
[----:B---3--:R-:W-:-:S07]  /*0a30*/  DFMA R8, R18, R18, R8 ;  /* 0x000000121208722b */ /* 0x008fce0000000008 */
[----:B------:R4:W-:Y:S04]  /*0a40*/  STG.E.64 desc[UR10][R6.64], R8 ;  /* 0x0000000806007986 */ /* 0x0009e8000c101b0a */
.L_x_3:
[----:B------:R-:W-:-:S13]  /*0a50*/  ISETP.NE.AND P0, PT, R11, RZ, PT ;  /* 0x000000ff0b00720c */ /* 0x000fda0003f05270 */
[----:B------:R-:W-:Y:S05]  /*0a60*/  @!P0 BRA `(.L_x_6) ;  /* 0x0000000000348947 */ /* 0x000fea0003800000 */
[----:B01234-:R-:W-:-:S05]  /*0a70*/  IADD3 R7, PT, PT, R0, R13, RZ ;  /* 0x0000000d00077210 */ /* 0x01ffca0007ffe0ff */
[----:B------:R-:W-:-:S06]  /*0a80*/  IMAD.WIDE R4, R7, 0x8, R4 ;  /* 0x0000000807047825 */ /* 0x000fcc00078e0204 */
[----:B------:R-:W2:Y:S01]  /*0a90*/  LDG.E.64 R4, desc[UR10][R4.64] ;  /* 0x0000000a04047981 */ /* 0x000ea2000c1e1b00 */
[----:B------:R-:W-:Y:S01]  /*0aa0*/  IMAD.WIDE.U32 R6, R11, 0x8, R2 ;  /* 0x000000080b067825 */ /* 0x000fe200078e0002 */
[----:B--2---:R-:W-:-:S14]  /*0ab0*/  DSETP.GEU.AND P0, PT, R8, R4, PT ;  /* 0x000000040800722a */ /* 0x004fdc0003f0e000 */
[----:B------:R-:W-:Y:S01]  /*0ac0*/  @!P0 IMAD.WIDE R8, R13, 0x8, R2 ;  /* 0x000000080d088825 */ /* 0x000fe200078e0202 */
[----:B------:R-:W-:Y:S01]  /*0ad0*/  @!P0 MOV R15, 0x3ff00000 ;  /* 0x3ff00000000f8802 */ /* 0x000fe20000000f00 */
[----:B------:R0:W-:Y:S02]  /*0ae0*/  @P0 STG.E.64 desc[UR10][R6.64], RZ ;  /* 0x000000ff06000986 */ /* 0x0001e4000c101b0a */
[----:B------:R-:W-:Y:S02]  /*0af0*/  @!P0 IMAD.MOV.U32 R14, RZ, RZ, 0x0 ;  /* 0x00000000ff0e8424 */ /* 0x000fe400078e00ff */
[----:B------:R0:W-:Y:S01]  /*0b00*/  @!P0 STG.E.64 desc[UR10][R8.64], RZ ;  /* 0x000000ff08008986 */ /* 0x0001e2000c101b0a */
[----:B------:R-:W-:-:S03]  /*0b10*/  @!P0 IMAD.MOV.U32 R13, RZ, RZ, R11 ;  /* 0x000000ffff0d8224 */ /* 0x000fc600078e000b */
[----:B------:R0:W-:Y:S01]  /*0b20*/  @!P0 STG.E.64 desc[UR10][R6.64], R14 ;  /* 0x0000000e06008986 */ /* 0x0001e2000c101b0a */
[----:B------:R-:W-:Y:S05]  /*0b30*/  BRA `(.L_x_7) ;  /* 0x0000000000107947 */ /* 0x000fea0003800000 */
.L_x_6:
[----:B------:R-:W-:Y:S02]  /*0b40*/  HFMA2 R4, -RZ, RZ, 0, 0 ;  /* 0x00000000ff047431 */ /* 0x000fe400000001ff */
[----:B------:R-:W-:Y:S01]  /*0b50*/  IMAD.MOV.U32 R5, RZ, RZ, 0x3ff00000 ;  /* 0x3ff00000ff057424 */ /* 0x000fe200078e00ff */
[----:B------:R-:W-:-:S04]  /*0b60*/  MOV R13, RZ ;  /* 0x000000ff000d7202 */ /* 0x000fc80000000f00 */
[----:B------:R0:W-:Y:S03]  /*0b70*/  STG.E.64 desc[UR10][R2.64], R4 ;  /* 0x0000000402007986 */ /* 0x0001e6000c101b0a */
.L_x_7:
[----:B------:R-:W5:Y:S01]  /*0b80*/  LDCU UR4, c[0x0][0x3a4] ;  /* 0x00007480ff0477ac */ /* 0x000f620008000800 */
[----:B------:R-:W-:-:S05]  /*0b90*/  VIADD R11, R11, 0x1 ;  /* 0x000000010b0b7836 */ /* 0x000fca0000000000 */
[----:B-----5:R-:W-:-:S13]  /*0ba0*/  ISETP.NE.AND P0, PT, R11, UR4, PT ;  /* 0x000000040b007c0c */ /* 0x020fda000bf05270 */
[----:B------:R-:W-:Y:S05]  /*0bb0*/  @!P0 EXIT ;  /* 0x000000000000894d */ /* 0x000fea0003800000 */
[----:B------:R-:W-:Y:S05]  /*0bc0*/  BRA `(.L_x_8) ;  /* 0xfffffff4005c7947 */ /* 0x000fea000383ffff */
.L_x_0:
[C---:B------:R-:W-:Y:S01]  /*0bd0*/  ISETP.GE.U32.AND P0, PT, R7.reuse, 0x4, PT ;  /* 0x000000040700780c */ /* 0x040fe20003f06070 */
[----:B------:R-:W-:Y:S01]  /*0be0*/  HFMA2 R9, -RZ, RZ, 0, 0 ;  /* 0x00000000ff097431 */ /* 0x000fe200000001ff */
[----:B------:R-:W-:-:S11]  /*0bf0*/  LOP3.LUT R8, R7, 0x3, RZ, 0xc0, !PT ;  /* 0x0000000307087812 */ /* 0x000fd600078ec0ff */
[----:B------:R-:W-:Y:S05]  /*0c00*/  @!P0 BRA `(.L_x_9) ;  /* 0x0000000400088947 */ /* 0x000fea0003800000 */
[----:B------:R-:W0:Y:S01]  /*0c10*/  LDC.64 R4, c[0x0][0x388] ;  /* 0x0000e200ff047b82 */ /* 0x000e220000000a00 */
[----:B------:R-:W-:Y:S01]  /*0c20*/  LOP3.LUT R9, R7, 0x7ffffffc, RZ, 0xc0, !PT ;  /* 0x7ffffffc07097812 */ /* 0x000fe200078ec0ff */
[----:B------:R-:W-:-:S07]  /*0c30*/  IMAD.MOV.U32 R15, RZ, RZ, RZ ;  /* 0x000000ffff0f7224 */ /* 0x000fce00078e00ff */
.L_x_11:
[C---:B------:R-:W-:Y:S01]  /*0c40*/  ISETP.NE.AND P0, PT, R15.reuse, RZ, PT ;  /* 0x000000ff0f00720c */ /* 0x040fe20003f05270 */
[----:B--2---:R-:W-:Y:S01]  /*0c50*/  IMAD.WIDE R6, R15, 0x8, R2 ;  /* 0x000000080f067825 */ /* 0x004fe200078e0202 */
[----:B------:R-:W-:-:S05]  /*0c60*/  IADD3 R13, PT, PT, R0, R15, RZ ;  /* 0x0000000f000d7210 */ /* 0x000fca0007ffe0ff */
[----:B0-----:R-:W-:-:S05]  /*0c70*/  IMAD.WIDE R12, R13, 0x8, R4 ;  /* 0x000000080d0c7825 */ /* 0x001fca00078e0204 */
[----:B------:R0:W-:Y:S01]  /*0c80*/  STG.E.64 desc[UR10][R12.64], RZ ;  /* 0x000000ff0c007986 */ /* 0x0001e2000c101b0a */
[----:B------:R-:W-:Y:S01]  /*0c90*/  @!P0 IMAD.MOV.U32 R16, RZ, RZ, 0x0 ;  /* 0x00000000ff108424 */ /* 0x000fe200078e00ff */
[----:B------:R-:W-:Y:S01]  /*0ca0*/  @!P0 MOV R17, 0x3ff00000 ;  /* 0x3ff0000000118802 */ /* 0x000fe20000000f00 */
[----:B------:R-:W-:-:S04]  /*0cb0*/  @!P0 IMAD.MOV.U32 R11, RZ, RZ, RZ ;  /* 0x000000ffff0b8224 */ /* 0x000fc800078e00ff */
[----:B------:R0:W-:Y:S01]  /*0cc0*/  @!P0 STG.E.64 desc[UR10][R2.64], R16 ;  /* 0x0000001002008986 */ /* 0x0001e2000c101b0a */
[----:B------:R-:W-:Y:S05]  /*0cd0*/  @!P0 BRA `(.L_x_10) ;  /* 0x00000000002c8947 */ /* 0x000fea0003800000 */
[----:B0-----:R-:W-:-:S05]  /*0ce0*/  IADD3 R17, PT, PT, R0, R11, RZ ;  /* 0x0000000b00117210 */ /* 0x001fca0007ffe0ff */
[----:B------:R-:W-:-:S06]  /*0cf0*/  IMAD.WIDE R16, R17, 0x8, R4 ;  /* 0x0000000811107825 */ /* 0x000fcc00078e0204 */
[----:B------:R-:W2:Y:S02]  /*0d00*/  LDG.E.64 R16, desc[UR10][R16.64] ;  /* 0x0000000a10107981 */ /* 0x000ea4000c1e1b00 */
[----:B--2---:R-:W-:-:S14]  /*0d10*/  DSETP.GT.AND P0, PT, R16, RZ, PT ;  /* 0x000000ff1000722a */ /* 0x004fdc0003f04000 */
[----:B------:R-:W-:Y:S01]  /*0d20*/  @P0 IMAD.WIDE R18, R11, 0x8, R2 ;  /* 0x000000080b120825 */ /* 0x000fe200078e0202 */
[----:B------:R-:W-:-:S03]  /*0d30*/  @P0 MOV R21, 0x3ff00000 ;  /* 0x3ff0000000150802 */ /* 0x000fc60000000f00 */
[----:B------:R-:W-:Y:S01]  /*0d40*/  @P0 IMAD.MOV.U32 R20, RZ, RZ, 0x0 ;  /* 0x00000000ff140424 */ /* 0x000fe200078e00ff */
[----:B------:R1:W-:Y:S01]  /*0d50*/  @P0 STG.E.64 desc[UR10][R18.64], RZ ;  /* 0x000000ff12000986 */ /* 0x0003e2000c101b0a */
[----:B------:R-:W-:-:S03]  /*0d60*/  @P0 IMAD.MOV.U32 R11, RZ, RZ, R15 ;  /* 0x000000ffff0b0224 */ /* 0x000fc600078e000f */
[----:B------:R1:W-:Y:S04]  /*0d70*/  @P0 STG.E.64 desc[UR10][R6.64], R20 ;  /* 0x0000001406000986 */ /* 0x0003e8000c101b0a */
[----:B------:R1:W-:Y:S02]  /*0d80*/  @!P0 STG.E.64 desc[UR10][R6.64], RZ ;  /* 0x000000ff06008986 */ /* 0x0003e4000c101b0a */
.L_x_10:
[----:B0-----:R-:W-:Y:S01]  /*0d90*/  IADD3 R17, PT, PT, R0, R11, RZ ;  /* 0x0000000b00117210 */ /* 0x001fe20007ffe0ff */
[----:B------:R-:W-:Y:S04]  /*0da0*/  STG.E.64 desc[UR10][R12.64+0x8], RZ ;  /* 0x000008ff0c007986 */ /* 0x000fe8000c101b0a */
[----:B------:R-:W-:-:S06]  /*0db0*/  IMAD.WIDE R16, R17, 0x8, R4 ;  /* 0x0000000811107825 */ /* 0x000fcc00078e0204 */
[----:B------:R-:W2:Y:S02]  /*0dc0*/  LDG.E.64 R16, desc[UR10][R16.64] ;  /* 0x0000000a10107981 */ /* 0x000ea4000c1e1b00 */
[----:B--2---:R-:W-:-:S14]  /*0dd0*/  DSETP.GT.AND P0, PT, R16, RZ, PT ;  /* 0x000000ff1000722a */ /* 0x004fdc0003f04000 */
[----:B------:R-:W-:Y:S01]  /*0de0*/  @P0 VIADD R10, R15, 0x1 ;  /* 0x000000010f0a0836 */ /* 0x000fe20000000000 */
[----:B-1----:R-:W-:Y:S01]  /*0df0*/  @P0 MOV R21, 0x3ff00000 ;  /* 0x3ff0000000150802 */ /* 0x002fe20000000f00 */
[----:B------:R-:W-:Y:S01]  /*0e00*/  @P0 IMAD.WIDE R18, R11, 0x8, R2 ;  /* 0x000000080b120825 */ /* 0x000fe200078e0202 */
[----:B------:R-:W-:Y:S02]  /*0e10*/  @!P0 STG.E.64 desc[UR10][R6.64+0x8], RZ ;  /* 0x000008ff06008986 */ /* 0x000fe4000c101b0a */
[----:B------:R-:W-:Y:S01]  /*0e20*/  @P0 MOV R11, R10 ;  /* 0x0000000a000b0202 */ /* 0x000fe20000000f00 */
[----:B------:R-:W-:Y:S01]  /*0e30*/  @P0 IMAD.MOV.U32 R20, RZ, RZ, 0x0 ;  /* 0x00000000ff140424 */ /* 0x000fe200078e00ff */
[----:B------:R0:W-:Y:S02]  /*0e40*/  @P0 STG.E.64 desc[UR10][R18.64], RZ ;  /* 0x000000ff12000986 */ /* 0x0001e4000c101b0a */
[----:B------:R-:W-:Y:S02]  /*0e50*/  IADD3 R23, PT, PT, R0, R11, RZ ;  /* 0x0000000b00177210 */ /* 0x000fe40007ffe0ff */
[----:B------:R1:W-:Y:S03]  /*0e60*/  @P0 STG.E.64 desc[UR10][R6.64+0x8], R20 ;  /* 0x0000081406000986 */ /* 0x0003e6000c101b0a */
[----:B------:R-:W-:Y:S01]  /*0e70*/  IMAD.WIDE R22, R23, 0x8, R4 ;  /* 0x0000000817167825 */ /* 0x000fe200078e0204 */
[----:B------:R2:W-:Y:S04]  /*0e80*/  STG.E.64 desc[UR10][R12.64+0x10], RZ ;  /* 0x000010ff0c007986 */ /* 0x0005e8000c101b0a */
[----:B------:R-:W3:Y:S02]  /*0e90*/  LDG.E.64 R16, desc[UR10][R22.64] ;  /* 0x0000000a16107981 */ /* 0x000ee4000c1e1b00 */
[----:B---3--:R-:W-:-:S14]  /*0ea0*/  DSETP.GT.AND P0, PT, R16, RZ, PT ;  /* 0x000000ff1000722a */ /* 0x008fdc0003f04000 */
[----:B------:R-:W-:Y:S01]  /*0eb0*/  @P0 IADD3 R10, PT, PT, R15, 0x2, RZ ;  /* 0x000000020f0a0810 */ /* 0x000fe20007ffe0ff */
[----:B------:R-:W-:Y:S01]  /*0ec0*/  @P0 IMAD.WIDE R24, R11, 0x8, R2 ;  /* 0x000000080b180825 */ /* 0x000fe200078e0202 */
[----:B------:R-:W-:Y:S01]  /*0ed0*/  @P0 MOV R26, 0x0 ;  /* 0x00000000001a0802 */ /* 0x000fe20000000f00 */
[----:B------:R2:W-:Y:S02]  /*0ee0*/  @!P0 STG.E.64 desc[UR10][R6.64+0x10], RZ ;  /* 0x000010ff06008986 */ /* 0x0005e4000c101b0a */
[----:B------:R-:W-:Y:S02]  /*0ef0*/  @P0 IMAD.MOV.U32 R11, RZ, RZ, R10 ;  /* 0x000000ffff0b0224 */ /* 0x000fe400078e000a */
[----:B------:R-:W-:Y:S01]  /*0f00*/  @P0 IMAD.MOV.U32 R27, RZ, RZ, 0x3ff00000 ;  /* 0x3ff00000ff1b0424 */ /* 0x000fe200078e00ff */
[----:B------:R2:W-:Y:S02]  /*0f10*/  @P0 STG.E.64 desc[UR10][R24.64], RZ ;  /* 0x000000ff18000986 */ /* 0x0005e4000c101b0a */
[----:B------:R-:W-:-:S02]  /*0f20*/  IADD3 R17, PT, PT, R0, R11, RZ ;  /* 0x0000000b00117210 */ /* 0x000fc40007ffe0ff */
[----:B------:R2:W-:Y:S03]  /*0f30*/  @P0 STG.E.64 desc[UR10][R6.64+0x10], R26 ;  /* 0x0000101a06000986 */ /* 0x0005e6000c101b0a */
[----:B------:R-:W-:Y:S01]  /*0f40*/  IMAD.WIDE R16, R17, 0x8, R4 ;  /* 0x0000000811107825 */ /* 0x000fe200078e0204 */
[----:B------:R2:W-:Y:S05]  /*0f50*/  STG.E.64 desc[UR10][R12.64+0x18], RZ ;  /* 0x000018ff0c007986 */ /* 0x0005ea000c101b0a */
[----:B------:R-:W3:Y:S02]  /*0f60*/  LDG.E.64 R16, desc[UR10][R16.64] ;  /* 0x0000000a10107981 */ /* 0x000ee4000c1e1b00 */
[----:B---3--:R-:W-:-:S14]  /*0f70*/  DSETP.GT.AND P0, PT, R16, RZ, PT ;  /* 0x000000ff1000722a */ /* 0x008fdc0003f04000 */
[C---:B------:R-:W-:Y:S01]  /*0f80*/  @P0 VIADD R10, R15.reuse, 0x3 ;  /* 0x000000030f0a0836 */ /* 0x040fe20000000000 */
[----:B------:R-:W-:Y:S01]  /*0f90*/  IADD3 R15, PT, PT, R15, 0x4, RZ ;  /* 0x000000040f0f7810 */ /* 0x000fe20007ffe0ff */
[----:B0-----:R-:W-:Y:S01]  /*0fa0*/  @P0 IMAD.WIDE R18, R11, 0x8, R2 ;  /* 0x000000080b120825 */ /* 0x001fe200078e0202 */
[----:B-1----:R-:W-:Y:S01]  /*0fb0*/  @P0 MOV R20, 0x0 ;  /* 0x0000000000140802 */ /* 0x002fe20000000f00 */
[----:B------:R2:W-:Y:S01]  /*0fc0*/  @!P0 STG.E.64 desc[UR10][R6.64+0x18], RZ ;  /* 0x000018ff06008986 */ /* 0x0005e2000c101b0a */
[----:B------:R-:W-:Y:S02]  /*0fd0*/  ISETP.NE.AND P1, PT, R15, R9, PT ;  /* 0x000000090f00720c */ /* 0x000fe40003f25270 */
[----:B------:R-:W-:Y:S01]  /*0fe0*/  @P0 MOV R21, 0x3ff00000 ;  /* 0x3ff0000000150802 */ /* 0x000fe20000000f00 */
[----:B------:R2:W-:Y:S01]  /*0ff0*/  @P0 STG.E.64 desc[UR10][R18.64], RZ ;  /* 0x000000ff12000986 */ /* 0x0005e2000c101b0a */
[----:B------:R-:W-:-:S03]  /*1000*/  @P0 MOV R11, R10 ;  /* 0x0000000a000b0202 */ /* 0x000fc60000000f00 */
[----:B------:R2:W-:Y:S06]  /*1010*/  @P0 STG.E.64 desc[UR10][R6.64+0x18], R20 ;  /* 0x0000181406000986 */ /* 0x0005ec000c101b0a */
[----:B------:R-:W-:Y:S05]  /*1020*/  @P1 BRA `(.L_x_11) ;  /* 0xfffffffc00041947 */ /* 0x000fea000383ffff */
.L_x_9:
[----:B------:R-:W-:-:S13]  /*1030*/  ISETP.NE.AND P0, PT, R8, RZ, PT ;  /* 0x000000ff0800720c */ /* 0x000fda0003f05270 */
[----:B------:R-:W-:Y:S05]  /*1040*/  @!P0 EXIT ;  /* 0x000000000000894d */ /* 0x000fea0003800000 */
[----:B------:R-:W0:Y:S01]  /*1050*/  LDC.64 R4, c[0x0][0x388] ;  /* 0x0000e200ff047b82 */ /* 0x000e220000000a00 */
[----:B------:R-:W-:-:S05]  /*1060*/  UMOV UR4, URZ ;  /* 0x000000ff00047c82 */ /* 0x000fca0008000000 */
.L_x_14:
[----:B------:R-:W-:Y:S01]  /*1070*/  ISETP.NE.AND P1, PT, R9, RZ, PT ;  /* 0x000000ff0900720c */ /* 0x000fe20003f25270 */
[----:B012---:R-:W-:Y:S01]  /*1080*/  IMAD.IADD R7, R0, 0x1, R9 ;  /* 0x0000000100077824 */ /* 0x007fe200078e0209 */
[----:B------:R-:W-:-:S03]  /*1090*/  UIADD3 UR4, UPT, UPT, UR4, 0x1, URZ ;  /* 0x0000000104047890 */ /* 0x000fc6000fffe0ff */
[----:B0-----:R-:W-:-:S03]  /*10a0*/  IMAD.WIDE R6, R7, 0x8, R4 ;  /* 0x0000000807067825 */ /* 0x001fc600078e0204 */
[----:B------:R-:W-:Y:S02]  /*10b0*/  ISETP.NE.AND P0, PT, R8, UR4, PT ;  /* 0x0000000408007c0c */ /* 0x000fe4000bf05270 */
[----:B------:R0:W-:Y:S03]  /*10c0*/  STG.E.64 desc[UR10][R6.64], RZ ;  /* 0x000000ff06007986 */ /* 0x0001e6000c101b0a */
[----:B------:R-:W-:Y:S08]  /*10d0*/  @!P1 BRA `(.L_x_12) ;  /* 0x0000000000349947 */ /* 0x000ff00003800000 */
[----:B------:R-:W-:-:S05]  /*10e0*/  IADD3 R13, PT, PT, R0, R11, RZ ;  /* 0x0000000b000d7210 */ /* 0x000fca0007ffe0ff */
[----:B------:R-:W-:-:S05]  /*10f0*/  IMAD.WIDE R12, R13, 0x8, R4 ;  /* 0x000000080d0c7825 */ /* 0x000fca00078e0204 */
[----:B0-----:R-:W2:Y:S02]  /*1100*/  LDG.E.64 R6, desc[UR10][R12.64] ;  /* 0x0000000a0c067981 */ /* 0x001ea4000c1e1b00 */
[----:B--2---:R-:W-:Y:S01]  /*1110*/  DSETP.GT.AND P1, PT, R6, RZ, PT ;  /* 0x000000ff0600722a */ /* 0x004fe20003f24000 */
[----:B------:R-:W-:-:S13]  /*1120*/  IMAD.WIDE R6, R9, 0x8, R2 ;  /* 0x0000000809067825 */ /* 0x000fda00078e0202 */
[----:B------:R-:W-:Y:S01]  /*1130*/  @P1 IMAD.WIDE R14, R11, 0x8, R2 ;  /* 0x000000080b0e1825 */ /* 0x000fe200078e0202 */
[----:B------:R-:W-:Y:S01]  /*1140*/  @P1 MOV R16, 0x0 ;  /* 0x0000000000101802 */ /* 0x000fe20000000f00 */
[----:B------:R0:W-:Y:S01]  /*1150*/  @!P1 STG.E.64 desc[UR10][R6.64], RZ ;  /* 0x000000ff06009986 */ /* 0x0001e2000c101b0a */
[----:B------:R-:W-:Y:S01]  /*1160*/  @P1 MOV R11, R9 ;  /* 0x00000009000b1202 */ /* 0x000fe20000000f00 */
[----:B------:R-:W-:Y:S02]  /*1170*/  @P1 IMAD.MOV.U32 R17, RZ, RZ, 0x3ff00000 ;  /* 0x3ff00000ff111424 */ /* 0x000fe400078e00ff */
[----:B------:R0:W-:Y:S04]  /*1180*/  @P1 STG.E.64 desc[UR10][R14.64], RZ ;  /* 0x000000ff0e001986 */ /* 0x0001e8000c101b0a */
[----:B------:R0:W-:Y:S01]  /*1190*/  @P1 STG.E.64 desc[UR10][R6.64], R16 ;  /* 0x0000001006001986 */ /* 0x0001e2000c101b0a */
[----:B------:R-:W-:Y:S05]  /*11a0*/  BRA `(.L_x_13) ;  /* 0x0000000000107947 */ /* 0x000fea0003800000 */
.L_x_12:
[----:B0-----:R-:W-:Y:S02]  /*11b0*/  HFMA2 R6, -RZ, RZ, 0, 0 ;  /* 0x00000000ff067431 */ /* 0x001fe400000001ff */
[----:B------:R-:W-:Y:S01]  /*11c0*/  IMAD.MOV.U32 R7, RZ, RZ, 0x3ff00000 ;  /* 0x3ff00000ff077424 */ /* 0x000fe200078e00ff */
[----:B------:R-:W-:-:S04]  /*11d0*/  MOV R11, RZ ;  /* 0x000000ff000b7202 */ /* 0x000fc80000000f00 */
[----:B------:R1:W-:Y:S03]  /*11e0*/  STG.E.64 desc[UR10][R2.64], R6 ;  /* 0x0000000602007986 */ /* 0x0003e6000c101b0a */
.L_x_13:
[----:B------:R-:W-:Y:S01]  /*11f0*/  IADD3 R9, PT, PT, R9, 0x1, RZ ;  /* 0x0000000109097810 */ /* 0x000fe20007ffe0ff */
[----:B------:R-:W-:Y:S06]  /*1200*/  @P0 BRA `(.L_x_14) ;  /* 0xfffffffc00980947 */ /* 0x000fec000383ffff */
[----:B------:R-:W-:Y:S05]  /*1210*/  EXIT ;  /* 0x000000000000794d */ /* 0x000fea0003800000 */
.L_x_15:
[----:B------:R-:W-:-:S00]  /*1220*/  BRA `(.L_x_15) ;  /* 0xfffffffc00fc7947 */ /* 0x000fc0000383ffff */
[----:B------:R-:W-:-:S00]  /*1230*/  NOP ;  /* 0x0000000000007918 */ /* 0x000fc00000000000 */
        /* <DEDUP_REMOVED lines=12> */
.L_x_16:


//--------------------- .nv.shared.reserved.0     --------------------------
	.section	.nv.shared.reserved.0,"aw",@nobits
	.weak		__nv_reservedSMEM_offset_0_alias
	.size		__nv_reservedSMEM_offset_0_alias, 0, 64
	.other		__nv_reservedSMEM_offset_0_alias,@"STO_CUDA_RESERVED_SHARED STV_DEFAULT"
__nv_reservedSMEM_offset_0_alias:
	.zero		0
	.zero		64


//--------------------- .nv.constant0._Z8mykernelPdS_S_S_iii --------------------------
	.section	.nv.constant0._Z8mykernelPdS_S_S_iii,"a",@progbits
	.sectionflags	@""
	.align	4
.nv.constant0._Z8mykernelPdS_S_S_iii:
	.zero		940


//--------------------- SYMBOLS --------------------------

	.type		.nv.reservedSmem.offset0,@object
	.size		.nv.reservedSmem.offset0,0x4
